	.headerflags	@"EF_CUDA_TEXMODE_UNIFIED EF_CUDA_64BIT_ADDRESS EF_CUDA_ACCELERATORS EF_CUDA_SM90 EF_CUDA_VIRTUAL_SM(EF_CUDA_SM90)"
	.elftype	@"ET_EXEC"


//--------------------- .nv.info                  --------------------------
	.section	.nv.info,"",@"SHT_CUDA_INFO"
	.align	4


	//----- nvinfo : EIATTR_REGCOUNT
	.align		4
        /*0000*/ 	.byte	0x04, 0x2f
        /*0002*/ 	.short	(.L_1 - .L_0)
	.align		4
.L_0:
        /*0004*/ 	.word	index@(triton_poi_fused_cat_5)
        /*0008*/ 	.word	0x00000014


	//----- nvinfo : EIATTR_MIN_STACK_SIZE
	.align		4
.L_1:
        /*000c*/ 	.byte	0x04, 0x12
        /*000e*/ 	.short	(.L_3 - .L_2)
	.align		4
.L_2:
        /*0010*/ 	.word	index@(triton_poi_fused_cat_5)
        /*0014*/ 	.word	0x00000000


	//----- nvinfo : EIATTR_FRAME_SIZE
	.align		4
.L_3:
        /*0018*/ 	.byte	0x04, 0x11
        /*001a*/ 	.short	(.L_5 - .L_4)
	.align		4
.L_4:
        /*001c*/ 	.word	index@(triton_poi_fused_cat_5)
        /*0020*/ 	.word	0x00000000


	//----- nvinfo : EIATTR_MIN_STACK_SIZE
	.align		4
.L_5:
        /*0024*/ 	.byte	0x04, 0x12
        /*0026*/ 	.short	(.L_7 - .L_6)
	.align		4
.L_6:
        /*0028*/ 	.word	index@(triton_poi_fused_cat_5)
        /*002c*/ 	.word	0x00000000
.L_7:


//--------------------- .nv.info.triton_poi_fused_cat_5 --------------------------
	.section	.nv.info.triton_poi_fused_cat_5,"",@"SHT_CUDA_INFO"
	.sectionflags	@""
	.align	4


	//----- nvinfo : EIATTR_CUDA_API_VERSION
	.align		4
        /*0000*/ 	.byte	0x04, 0x37
        /*0002*/ 	.short	(.L_9 - .L_8)
.L_8:
        /*0004*/ 	.word	0x0000007c


	//----- nvinfo : EIATTR_KPARAM_INFO
	.align		4
.L_9:
        /*0008*/ 	.byte	0x04, 0x17
        /*000a*/ 	.short	(.L_11 - .L_10)
.L_10:
        /*000c*/ 	.word	0x00000000
        /*0010*/ 	.short	0x0003
        /*0012*/ 	.short	0x0018
        /*0014*/ 	.byte	0x00, 0xf0, 0x11, 0x00


	//----- nvinfo : EIATTR_KPARAM_INFO
	.align		4
.L_11:
        /*0018*/ 	.byte	0x04, 0x17
        /*001a*/ 	.short	(.L_13 - .L_12)
.L_12:
        /*001c*/ 	.word	0x00000000
        /*0020*/ 	.short	0x0002
        /*0022*/ 	.short	0x0010
        /*0024*/ 	.byte	0x00, 0xf4, 0x21, 0x00


	//----- nvinfo : EIATTR_KPARAM_INFO
	.align		4
.L_13:
        /*0028*/ 	.byte	0x04, 0x17
        /*002a*/ 	.short	(.L_15 - .L_14)
.L_14:
        /*002c*/ 	.word	0x00000000
        /*0030*/ 	.short	0x0001
        /*0032*/ 	.short	0x0008
        /*0034*/ 	.byte	0x00, 0xf4, 0x21, 0x00


	//----- nvinfo : EIATTR_KPARAM_INFO
	.align		4
.L_15:
        /*0038*/ 	.byte	0x04, 0x17
        /*003a*/ 	.short	(.L_17 - .L_16)
.L_16:
        /*003c*/ 	.word	0x00000000
        /*0040*/ 	.short	0x0000
        /*0042*/ 	.short	0x0000
        /*0044*/ 	.byte	0x00, 0xf4, 0x21, 0x00


	//----- nvinfo : EIATTR_SPARSE_MMA_MASK
	.align		4
.L_17:
        /*0048*/ 	.byte	0x03, 0x50
        /*004a*/ 	.short	0x0000


	//----- nvinfo : EIATTR_MAXREG_COUNT
	.align		4
        /*004c*/ 	.byte	0x03, 0x1b
        /*004e*/ 	.short	0x00ff


	//----- nvinfo : EIATTR_EXIT_INSTR_OFFSETS
	.align		4
        /*0050*/ 	.byte	0x04, 0x1c
        /*0052*/ 	.short	(.L_19 - .L_18)


	//   ....[0]....
.L_18:
        /*0054*/ 	.word	0x000003a0


	//----- nvinfo : EIATTR_REQNTID
	.align		4
.L_19:
        /*0058*/ 	.byte	0x04, 0x10
        /*005a*/ 	.short	(.L_21 - .L_20)
.L_20:
        /*005c*/ 	.word	0x00000080
        /*0060*/ 	.word	0x00000001
        /*0064*/ 	.word	0x00000001


	//----- nvinfo : EIATTR_CBANK_PARAM_SIZE
	.align		4
.L_21:
        /*0068*/ 	.byte	0x03, 0x19
        /*006a*/ 	.short	0x001c


	//----- nvinfo : EIATTR_PARAM_CBANK
	.align		4
        /*006c*/ 	.byte	0x04, 0x0a
        /*006e*/ 	.short	(.L_23 - .L_22)
	.align		4
.L_22:
        /*0070*/ 	.word	index@(.nv.constant0.triton_poi_fused_cat_5)
        /*0074*/ 	.short	0x0210
        /*0076*/ 	.short	0x001c


	//----- nvinfo : EIATTR_SW_WAR
	.align		4
.L_23:
        /*0078*/ 	.byte	0x04, 0x36
        /*007a*/ 	.short	(.L_25 - .L_24)
.L_24:
        /*007c*/ 	.word	0x00000008
.L_25:


//--------------------- .nv.callgraph             --------------------------
	.section	.nv.callgraph,"",@"SHT_CUDA_CALLGRAPH"
	.align	4
	.sectionentsize	8
	.align		4
        /*0000*/ 	.word	0x00000000
	.align		4
        /*0004*/ 	.word	0xffffffff
	.align		4
        /*0008*/ 	.word	0x00000000
	.align		4
        /*000c*/ 	.word	0xfffffffe
	.align		4
        /*0010*/ 	.word	0x00000000
	.align		4
        /*0014*/ 	.word	0xfffffffd
	.align		4
        /*0018*/ 	.word	0x00000000
	.align		4
        /*001c*/ 	.word	0xfffffffc


//--------------------- .text.triton_poi_fused_cat_5 --------------------------
	.section	.text.triton_poi_fused_cat_5,"ax",@progbits
	.align	128
        .global         triton_poi_fused_cat_5
        .type           triton_poi_fused_cat_5,@function
        .size           triton_poi_fused_cat_5,(.L_x_1 - triton_poi_fused_cat_5)
        .other          triton_poi_fused_cat_5,@"STO_CUDA_ENTRY STV_DEFAULT"
triton_poi_fused_cat_5:
.text.triton_poi_fused_cat_5:
[----:B------:R-:W-:Y:S01]  /*0000*/  LDC R1, c[0x0][0x28] ;  /* 0x00000a00ff017b82 */ /* 0x000fe20000000800 */
[----:B------:R-:W1:Y:S07]  /*0010*/  S2R R0, SR_TID.X ;  /* 0x0000000000007919 */ /* 0x000e6e0000002100 */
[----:B------:R-:W2:Y:S01]  /*0020*/  LDC.64 R8, c[0x0][0x210] ;  /* 0x00008400ff087b82 */ /* 0x000ea20000000a00 */
[----:B------:R-:W-:Y:S01]  /*0030*/  ULDC.64 UR4, c[0x0][0x210] ;  /* 0x0000840000047ab9 */ /* 0x000fe20000000a00 */
[----:B------:R-:W-:Y:S01]  /*0040*/  CS2R R4, SRZ ;  /* 0x0000000000047805 */ /* 0x000fe2000001ff00 */
[----:B------:R-:W3:Y:S05]  /*0050*/  S2R R3, SR_CTAID.X ;  /* 0x0000000000037919 */ /* 0x000eea0000002500 */
[----:B------:R-:W4:Y:S01]  /*0060*/  LDC.64 R10, c[0x0][0x218] ;  /* 0x00008600ff0a7b82 */ /* 0x000f220000000a00 */
[----:B-1----:R-:W-:-:S05]  /*0070*/  IMAD.SHL.U32 R0, R0, 0x2, RZ ;  /* 0x0000000200007824 */ /* 0x002fca00078e00ff */
[----:B------:R-:W-:-:S05]  /*0080*/  LOP3.LUT R0, R0, 0xfe, RZ, 0xc0, !PT ;  /* 0x000000fe00007812 */ /* 0x000fca00078ec0ff */
[----:B---3--:R-:W-:-:S04]  /*0090*/  IMAD R0, R3, 0x100, R0 ;  /* 0x0000010003007824 */ /* 0x008fc800078e0200 */
[----:B------:R-:W-:-:S05]  /*00a0*/  IMAD.HI R2, R0, 0x2aaaaaab, RZ ;  /* 0x2aaaaaab00027827 */ /* 0x000fca00078e02ff */
[----:B------:R-:W-:-:S04]  /*00b0*/  SHF.R.U32.HI R3, RZ, 0x1f, R2 ;  /* 0x0000001fff037819 */ /* 0x000fc80000011602 */
[----:B------:R-:W-:-:S05]  /*00c0*/  LEA.HI.SX32 R3, R2, R3, 0x1d ;  /* 0x0000000302037211 */ /* 0x000fca00078feaff */
[C---:B------:R-:W-:Y:S02]  /*00d0*/  IMAD R2, R3.reuse, 0x18, RZ ;  /* 0x0000001803027824 */ /* 0x040fe400078e02ff */
[----:B------:R-:W-:-:S03]  /*00e0*/  IMAD R7, R3, -0x30, R0 ;  /* 0xffffffd003077824 */ /* 0x000fc600078e0200 */
[--C-:B------:R-:W-:Y:S01]  /*00f0*/  SHF.R.S32.HI R6, RZ, 0x1f, R2.reuse ;  /* 0x0000001fff067819 */ /* 0x100fe20000011402 */
[C---:B------:R-:W-:Y:S01]  /*0100*/  IMAD.IADD R3, R7.reuse, 0x1, R2 ;  /* 0x0000000107037824 */ /* 0x040fe200078e0202 */
[----:B------:R-:W-:Y:S01]  /*0110*/  IADD3 R2, P1, R7, R2, RZ ;  /* 0x0000000207027210 */ /* 0x000fe20007f3e0ff */
[C---:B----4-:R-:W-:Y:S01]  /*0120*/  IMAD.WIDE R10, R7.reuse, 0x4, R10 ;  /* 0x00000004070a7825 */ /* 0x050fe200078e020a */
[----:B------:R-:W-:Y:S02]  /*0130*/  ISETP.GE.AND P0, PT, R7, 0x18, PT ;  /* 0x000000180700780c */ /* 0x000fe40003f06270 */
[----:B------:R-:W-:Y:S01]  /*0140*/  LEA R12, P2, R2, UR4, 0x2 ;  /* 0x00000004020c7c11 */ /* 0x000fe2000f8410ff */
[----:B--2---:R-:W-:Y:S01]  /*0150*/  IMAD.WIDE R8, R3, 0x4, R8 ;  /* 0x0000000403087825 */ /* 0x004fe200078e0208 */
[C---:B------:R-:W-:Y:S02]  /*0160*/  LEA.HI.X.SX32 R3, R7.reuse, R6, 0x1, P1 ;  /* 0x0000000607037211 */ /* 0x040fe400008f0eff */
[----:B------:R-:W-:-:S02]  /*0170*/  ISETP.GT.AND P1, PT, R7, 0x17, PT ;  /* 0x000000170700780c */ /* 0x000fc40003f24270 */
[----:B------:R-:W-:Y:S02]  /*0180*/  CS2R R6, SRZ ;  /* 0x0000000000067805 */ /* 0x000fe4000001ff00 */
[----:B------:R-:W-:Y:S02]  /*0190*/  CS2R R14, SRZ ;  /* 0x00000000000e7805 */ /* 0x000fe4000001ff00 */
[----:B------:R-:W-:Y:S02]  /*01a0*/  CS2R R16, SRZ ;  /* 0x0000000000107805 */ /* 0x000fe4000001ff00 */
[----:B------:R-:W-:Y:S01]  /*01b0*/  LEA.HI.X R13, R2, UR5, R3, 0x2, P2 ;  /* 0x00000005020d7c11 */ /* 0x000fe200090f1403 */
[----:B------:R-:W-:Y:S01]  /*01c0*/  ULDC.64 UR4, c[0x0][0x208] ;  /* 0x0000820000047ab9 */ /* 0x000fe20000000a00 */
[----:B------:R-:W1:Y:S01]  /*01d0*/  LDC.64 R2, c[0x0][0x220] ;  /* 0x00008800ff027b82 */ /* 0x000e620000000a00 */
[----:B------:R-:W2:Y:S04]  /*01e0*/  @!P0 LDG.E.EL.64 R4, desc[UR4][R8.64] ;  /* 0x0000000408048981 */ /* 0x000ea8000c2e1b00 */
[----:B------:R-:W3:Y:S04]  /*01f0*/  @!P0 LDG.E.EL.64 R6, desc[UR4][R10.64] ;  /* 0x000000040a068981 */ /* 0x000ee8000c2e1b00 */
[----:B------:R-:W4:Y:S04]  /*0200*/  @P1 LDG.E.EL.64 R14, desc[UR4][R12.64+-0x60] ;  /* 0xffffa0040c0e1981 */ /* 0x000f28000c2e1b00 */
[----:B------:R-:W5:Y:S01]  /*0210*/  @P1 LDG.E.EL.64 R16, desc[UR4][R10.64+-0x60] ;  /* 0xffffa0040a101981 */ /* 0x000f62000c2e1b00 */
[----:B-1----:R-:W-:Y:S01]  /*0220*/  IMAD.WIDE R2, R0, 0x4, R2 ;  /* 0x0000000400027825 */ /* 0x002fe200078e0202 */
[----:B--2---:R-:W-:-:S02]  /*0230*/  SEL R9, R4, RZ, !P0 ;  /* 0x000000ff04097207 */ /* 0x004fc40004000000 */
[----:B------:R-:W-:Y:S02]  /*0240*/  SEL R4, R5, RZ, !P0 ;  /* 0x000000ff05047207 */ /* 0x000fe40004000000 */
[----:B---3--:R-:W-:Y:S02]  /*0250*/  SEL R6, R6, RZ, !P0 ;  /* 0x000000ff06067207 */ /* 0x008fe40004000000 */
[----:B----4-:R-:W-:Y:S02]  /*0260*/  SEL R5, R14, RZ, P1 ;  /* 0x000000ff0e057207 */ /* 0x010fe40000800000 */
[----:B------:R-:W-:Y:S02]  /*0270*/  SEL R8, R15, RZ, P1 ;  /* 0x000000ff0f087207 */ /* 0x000fe40000800000 */
[----:B-----5:R-:W-:Y:S02]  /*0280*/  SEL R17, R17, RZ, P1 ;  /* 0x000000ff11117207 */ /* 0x020fe40000800000 */
[----:B------:R-:W-:-:S02]  /*0290*/  SEL R16, R16, RZ, P1 ;  /* 0x000000ff10107207 */ /* 0x000fc40000800000 */
[C---:B------:R-:W-:Y:S01]  /*02a0*/  FSETP.GEU.AND P2, PT, R9.reuse, -R6, PT ;  /* 0x800000060900720b */ /* 0x040fe20003f4e000 */
[----:B------:R-:W-:Y:S01]  /*02b0*/  FADD R6, R9, R6 ;  /* 0x0000000609067221 */ /* 0x000fe20000000000 */
[----:B------:R-:W-:Y:S01]  /*02c0*/  SEL R7, R7, RZ, !P0 ;  /* 0x000000ff07077207 */ /* 0x000fe20004000000 */
[----:B------:R-:W-:Y:S01]  /*02d0*/  FADD R17, R8, R17 ;  /* 0x0000001108117221 */ /* 0x000fe20000000000 */
[----:B------:R-:W-:Y:S02]  /*02e0*/  FADD R16, R5, R16 ;  /* 0x0000001005107221 */ /* 0x000fe40000000000 */
[C---:B------:R-:W-:Y:S01]  /*02f0*/  FSETP.GEU.AND P1, PT, R4.reuse, -R7, PT ;  /* 0x800000070400720b */ /* 0x040fe20003f2e000 */
[----:B------:R-:W-:Y:S01]  /*0300*/  FADD R7, R4, R7 ;  /* 0x0000000704077221 */ /* 0x000fe20000000000 */
[----:B------:R-:W-:Y:S02]  /*0310*/  FSEL R6, R6, RZ, P2 ;  /* 0x000000ff06067208 */ /* 0x000fe40001000000 */
[----:B------:R-:W-:Y:S01]  /*0320*/  FSETP.GEU.AND P3, PT, -R17, RZ, PT ;  /* 0x000000ff1100720b */ /* 0x000fe20003f6e100 */
[----:B------:R-:W-:Y:S01]  /*0330*/  FADD R17, RZ, -R17 ;  /* 0x80000011ff117221 */ /* 0x000fe20000000000 */
[----:B------:R-:W-:Y:S01]  /*0340*/  FSETP.GEU.AND P2, PT, -R16, RZ, PT ;  /* 0x000000ff1000720b */ /* 0x000fe20003f4e100 */
[----:B------:R-:W-:Y:S01]  /*0350*/  FADD R16, RZ, -R16 ;  /* 0x80000010ff107221 */ /* 0x000fe20000000000 */
[----:B------:R-:W-:-:S02]  /*0360*/  FSEL R7, R7, RZ, P1 ;  /* 0x000000ff07077208 */ /* 0x000fc40000800000 */
[----:B------:R-:W-:Y:S02]  /*0370*/  @P0 FSEL R7, R17, RZ, P3 ;  /* 0x000000ff11070208 */ /* 0x000fe40001800000 */
[----:B------:R-:W-:-:S05]  /*0380*/  @P0 FSEL R6, R16, RZ, P2 ;  /* 0x000000ff10060208 */ /* 0x000fca0001000000 */
[----:B------:R-:W-:Y:S01]  /*0390*/  STG.E.64 desc[UR4][R2.64], R6 ;  /* 0x0000000602007986 */ /* 0x000fe2000c101b04 */
[----:B------:R-:W-:Y:S05]  /*03a0*/  EXIT ;  /* 0x000000000000794d */ /* 0x000fea0003800000 */
.L_x_0:
[----:B------:R-:W-:-:S00]  /*03b0*/  BRA `(.L_x_0) ;  /* 0xfffffffc00fc7947 */ /* 0x000fc0000383ffff */
[----:B------:R-:W-:-:S00]  /*03c0*/  NOP ;  /* 0x0000000000007918 */ /* 0x000fc00000000000 */
        /* <DEDUP_REMOVED lines=11> */
.L_x_1:


//--------------------- .nv.constant0.triton_poi_fused_cat_5 --------------------------
	.section	.nv.constant0.triton_poi_fused_cat_5,"a",@progbits
	.sectionflags	@""
	.align	4
.nv.constant0.triton_poi_fused_cat_5:
	.zero		556
